//
// Generated by NVIDIA NVVM Compiler
//
// Compiler Build ID: CL-36424714
// Cuda compilation tools, release 13.0, V13.0.88
// Based on NVVM 20.0.0
//

.version 9.0
.target sm_100
.address_size 64

	// .globl	_Z4testP6uchar4ii

.visible .entry _Z4testP6uchar4ii(
	.param .u64 .ptr .align 1 _Z4testP6uchar4ii_param_0,
	.param .u32 _Z4testP6uchar4ii_param_1,
	.param .u32 _Z4testP6uchar4ii_param_2
)
{
	.reg .pred 	%p<4>;
	.reg .b32 	%r<19>;
	.reg .b64 	%rd<7>;

	ld.param.u64 	%rd1, [_Z4testP6uchar4ii_param_0];
	ld.param.u32 	%r3, [_Z4testP6uchar4ii_param_1];
	ld.param.u32 	%r5, [_Z4testP6uchar4ii_param_2];
	mov.u32 	%r6, %ntid.x;
	mov.u32 	%r7, %ctaid.x;
	mov.u32 	%r8, %tid.x;
	mad.lo.s32 	%r1, %r6, %r7, %r8;
	mov.u32 	%r9, %ntid.y;
	mov.u32 	%r10, %ctaid.y;
	mov.u32 	%r11, %tid.y;
	mad.lo.s32 	%r12, %r9, %r10, %r11;
	setp.ge.s32 	%p1, %r1, %r3;
	setp.ge.s32 	%p2, %r12, %r5;
	or.pred  	%p3, %p1, %p2;
	@%p3 bra 	$L__BB0_2;
	cvta.to.global.u64 	%rd2, %rd1;
	mad.lo.s32 	%r13, %r3, %r12, %r1;
	mul.wide.s32 	%rd3, %r13, 4;
	add.s64 	%rd4, %rd2, %rd3;
	ld.global.u32 	%r14, [%rd4];
	not.b32 	%r15, %r12;
	add.s32 	%r16, %r5, %r15;
	mad.lo.s32 	%r17, %r16, %r3, %r1;
	mul.wide.s32 	%rd5, %r17, 4;
	add.s64 	%rd6, %rd2, %rd5;
	ld.global.u32 	%r18, [%rd6];
	st.global.u32 	[%rd4], %r18;
	st.global.u32 	[%rd6], %r14;
$L__BB0_2:
	ret;

}


// ===== COMPILED SASS (sm_100) =====

	.target	sm_100

	.elftype	@"ET_EXEC"


//--------------------- .note.nv.tkinfo           --------------------------
	.section	.note.nv.tkinfo,"",@"SHT_NOTE"
	.sectionflags	@"SHF_NOTE_NV_TKINFO"
	.tkinfo
        /*0018*/ 	.word	0x00000002
        /*0030*/ 	.string	""
        /*0030*/ 	.string	"ptxas"
        /*0030*/ 	.string	"Cuda compilation tools, release 13.0, V13.0.88"
        /*0030*/ 	.string	"Build cuda_13.0.r13.0/compiler.36424714_0"
        /*0030*/ 	.string	"-arch sm_100 -m 64 "



//--------------------- .note.nv.cuinfo           --------------------------
	.section	.note.nv.cuinfo,"",@"SHT_NOTE"
	.sectionflags	@"SHF_NOTE_NV_CUINFO"
        /*0018*/ 	.short	0x0002
        /*001a*/ 	.short	0x0064
        /*001c*/ 	.short	0x0082
	.zero		2


//--------------------- .nv.info                  --------------------------
	.section	.nv.info,"",@"SHT_CUDA_INFO"
	.align	4


	//----- nvinfo : EIATTR_REGCOUNT
	.align		4
        /*0000*/ 	.byte	0x04, 0x2f
        /*0002*/ 	.short	(.L_1 - .L_0)
	.align		4
.L_0:
        /*0004*/ 	.word	index@(_Z4testP6uchar4ii)
        /*0008*/ 	.word	0x0000000c


	//----- nvinfo : EIATTR_FRAME_SIZE
	.align		4
.L_1:
        /*000c*/ 	.byte	0x04, 0x11
        /*000e*/ 	.short	(.L_3 - .L_2)
	.align		4
.L_2:
        /*0010*/ 	.word	index@(_Z4testP6uchar4ii)
        /*0014*/ 	.word	0x00000000


	//----- nvinfo : EIATTR_MIN_STACK_SIZE
	.align		4
.L_3:
        /*0018*/ 	.byte	0x04, 0x12
        /*001a*/ 	.short	(.L_5 - .L_4)
	.align		4
.L_4:
        /*001c*/ 	.word	index@(_Z4testP6uchar4ii)
        /*0020*/ 	.word	0x00000000
.L_5:


//--------------------- .nv.compat                --------------------------
	.section	.nv.compat,"",@"SHT_CUDA_COMPAT_INFO"
	.align	4
        /*0000*/ 	.byte	0x02, 0x09, 0x00, 0x00, 0x02, 0x02, 0x01, 0x00, 0x02, 0x05, 0x05, 0x00, 0x03, 0x07, 0x01, 0x01
        /*0010*/ 	.byte	0x02, 0x03, 0x00, 0x00, 0x02, 0x06, 0x01, 0x00, 0x04, 0x0b, 0x08, 0x00, 0x09, 0x00, 0x00, 0x00
        /*0020*/ 	.byte	0x00, 0x00, 0x00, 0x00


//--------------------- .nv.info._Z4testP6uchar4ii --------------------------
	.section	.nv.info._Z4testP6uchar4ii,"",@"SHT_CUDA_INFO"
	.sectionflags	@""
	.align	4


	//----- nvinfo : EIATTR_CUDA_API_VERSION
	.align		4
        /*0000*/ 	.byte	0x04, 0x37
        /*0002*/ 	.short	(.L_7 - .L_6)
.L_6:
        /*0004*/ 	.word	0x00000082


	//----- nvinfo : EIATTR_KPARAM_INFO
	.align		4
.L_7:
        /*0008*/ 	.byte	0x04, 0x17
        /*000a*/ 	.short	(.L_9 - .L_8)
.L_8:
        /*000c*/ 	.word	0x00000000
        /*0010*/ 	.short	0x0002
        /*0012*/ 	.short	0x000c
        /*0014*/ 	.byte	0x00, 0xf0, 0x11, 0x00


	//----- nvinfo : EIATTR_KPARAM_INFO
	.align		4
.L_9:
        /*0018*/ 	.byte	0x04, 0x17
        /*001a*/ 	.short	(.L_11 - .L_10)
.L_10:
        /*001c*/ 	.word	0x00000000
        /*0020*/ 	.short	0x0001
        /*0022*/ 	.short	0x0008
        /*0024*/ 	.byte	0x00, 0xf0, 0x11, 0x00


	//----- nvinfo : EIATTR_KPARAM_INFO
	.align		4
.L_11:
        /*0028*/ 	.byte	0x04, 0x17
        /*002a*/ 	.short	(.L_13 - .L_12)
.L_12:
        /*002c*/ 	.word	0x00000000
        /*0030*/ 	.short	0x0000
        /*0032*/ 	.short	0x0000
        /*0034*/ 	.byte	0x00, 0xf5, 0x21, 0x00


	//----- nvinfo : EIATTR_SPARSE_MMA_MASK
	.align		4
.L_13:
        /*0038*/ 	.byte	0x03, 0x50
        /*003a*/ 	.short	0x0000


	//----- nvinfo : EIATTR_MAXREG_COUNT
	.align		4
        /*003c*/ 	.byte	0x03, 0x1b
        /*003e*/ 	.short	0x00ff


	//----- nvinfo : EIATTR_MERCURY_ISA_VERSION
	.align		4
        /*0040*/ 	.byte	0x03, 0x5f
        /*0042*/ 	.short	0x0101


	//----- nvinfo : EIATTR_VRC_CTA_INIT_COUNT
	.align		4
        /*0044*/ 	.byte	0x02, 0x4a
	.zero		1
	.zero		1


	//----- nvinfo : EIATTR_EXIT_INSTR_OFFSETS
	.align		4
        /*0048*/ 	.byte	0x04, 0x1c
        /*004a*/ 	.short	(.L_15 - .L_14)


	//   ....[0]....
.L_14:
        /*004c*/ 	.word	0x000000c0


	//   ....[1]....
        /*0050*/ 	.word	0x00000190


	//----- nvinfo : EIATTR_CBANK_PARAM_SIZE
	.align		4
.L_15:
        /*0054*/ 	.byte	0x03, 0x19
        /*0056*/ 	.short	0x0010


	//----- nvinfo : EIATTR_PARAM_CBANK
	.align		4
        /*0058*/ 	.byte	0x04, 0x0a
        /*005a*/ 	.short	(.L_17 - .L_16)
	.align		4
.L_16:
        /*005c*/ 	.word	index@(.nv.constant0._Z4testP6uchar4ii)
        /*0060*/ 	.short	0x0380
        /*0062*/ 	.short	0x0010


	//----- nvinfo : EIATTR_SW_WAR
	.align		4
.L_17:
        /*0064*/ 	.byte	0x04, 0x36
        /*0066*/ 	.short	(.L_19 - .L_18)
.L_18:
        /*0068*/ 	.word	0x00000008
.L_19:


//--------------------- .nv.callgraph             --------------------------
	.section	.nv.callgraph,"",@"SHT_CUDA_CALLGRAPH"
	.align	4
	.sectionentsize	8
	.align		4
        /*0000*/ 	.word	0x00000000
	.align		4
        /*0004*/ 	.word	0xffffffff
	.align		4
        /*0008*/ 	.word	0x00000000
	.align		4
        /*000c*/ 	.word	0xfffffffe
	.align		4
        /*0010*/ 	.word	0x00000000
	.align		4
        /*0014*/ 	.word	0xfffffffd
	.align		4
        /*0018*/ 	.word	0x00000000
	.align		4
        /*001c*/ 	.word	0xfffffffc


//--------------------- .text._Z4testP6uchar4ii   --------------------------
	.section	.text._Z4testP6uchar4ii,"ax",@progbits
	.align	128
        .global         _Z4testP6uchar4ii
        .type           _Z4testP6uchar4ii,@function
        .size           _Z4testP6uchar4ii,(.L_x_1 - _Z4testP6uchar4ii)
        .other          _Z4testP6uchar4ii,@"STO_CUDA_ENTRY STV_DEFAULT"
_Z4testP6uchar4ii:
.text._Z4testP6uchar4ii:
[----:B------:R-:W-:Y:S01]  /*0000*/  LDC R1, c[0x0][0x37c] ;  /* 0x0000df00ff017b82 */ /* 0x000fe20000000800 */
[----:B------:R-:W0:Y:S01]  /*0010*/  S2R R5, SR_CTAID.Y ;  /* 0x0000000000057919 */ /* 0x000e220000002600 */
[----:B------:R-:W1:Y:S01]  /*0020*/  LDCU UR4, c[0x0][0x360] ;  /* 0x00006c00ff0477ac */ /* 0x000e620008000800 */
[----:B------:R-:W0:Y:S01]  /*0030*/  S2R R2, SR_TID.Y ;  /* 0x0000000000027919 */ /* 0x000e220000002200 */
[----:B------:R-:W0:Y:S01]  /*0040*/  LDCU UR5, c[0x0][0x364] ;  /* 0x00006c80ff0577ac */ /* 0x000e220008000800 */
[----:B------:R-:W1:Y:S01]  /*0050*/  S2R R0, SR_CTAID.X ;  /* 0x0000000000007919 */ /* 0x000e620000002500 */
[----:B------:R-:W2:Y:S01]  /*0060*/  LDCU.64 UR6, c[0x0][0x388] ;  /* 0x00007100ff0677ac */ /* 0x000ea20008000a00 */
[----:B------:R-:W1:Y:S01]  /*0070*/  S2R R3, SR_TID.X ;  /* 0x0000000000037919 */ /* 0x000e620000002100 */
[----:B0-----:R-:W-:-:S05]  /*0080*/  IMAD R5, R5, UR5, R2 ;  /* 0x0000000505057c24 */ /* 0x001fca000f8e0202 */
[----:B--2---:R-:W-:Y:S01]  /*0090*/  ISETP.GE.AND P0, PT, R5, UR7, PT ;  /* 0x0000000705007c0c */ /* 0x004fe2000bf06270 */
[----:B-1----:R-:W-:-:S05]  /*00a0*/  IMAD R0, R0, UR4, R3 ;  /* 0x0000000400007c24 */ /* 0x002fca000f8e0203 */
[----:B------:R-:W-:-:S13]  /*00b0*/  ISETP.GE.OR P0, PT, R0, UR6, P0 ;  /* 0x0000000600007c0c */ /* 0x000fda0008706670 */
[----:B------:R-:W-:Y:S05]  /*00c0*/  @P0 EXIT ;  /* 0x000000000000094d */ /* 0x000fea0003800000 */
[----:B------:R-:W0:Y:S01]  /*00d0*/  LDC.64 R2, c[0x0][0x380] ;  /* 0x0000e000ff027b82 */ /* 0x000e220000000a00 */
[----:B------:R-:W1:Y:S01]  /*00e0*/  LDCU.64 UR4, c[0x0][0x358] ;  /* 0x00006b00ff0477ac */ /* 0x000e620008000a00 */
[----:B------:R-:W-:-:S04]  /*00f0*/  LOP3.LUT R4, RZ, R5, RZ, 0x33, !PT ;  /* 0x00000005ff047212 */ /* 0x000fc800078e33ff */
[----:B------:R-:W-:-:S05]  /*0100*/  IADD3 R7, PT, PT, R4, UR7, RZ ;  /* 0x0000000704077c10 */ /* 0x000fca000fffe0ff */
[--C-:B------:R-:W-:Y:S02]  /*0110*/  IMAD R9, R7, UR6, R0.reuse ;  /* 0x0000000607097c24 */ /* 0x100fe4000f8e0200 */
[----:B------:R-:W-:Y:S02]  /*0120*/  IMAD R7, R5, UR6, R0 ;  /* 0x0000000605077c24 */ /* 0x000fe4000f8e0200 */
[----:B0-----:R-:W-:-:S04]  /*0130*/  IMAD.WIDE R4, R9, 0x4, R2 ;  /* 0x0000000409047825 */ /* 0x001fc800078e0202 */
[----:B------:R-:W-:Y:S01]  /*0140*/  IMAD.WIDE R2, R7, 0x4, R2 ;  /* 0x0000000407027825 */ /* 0x000fe200078e0202 */
[----:B-1----:R-:W2:Y:S04]  /*0150*/  LDG.E R9, desc[UR4][R4.64] ;  /* 0x0000000404097981 */ /* 0x002ea8000c1e1900 */
[----:B------:R-:W3:Y:S04]  /*0160*/  LDG.E R7, desc[UR4][R2.64] ;  /* 0x0000000402077981 */ /* 0x000ee8000c1e1900 */
[----:B--2---:R-:W-:Y:S04]  /*0170*/  STG.E desc[UR4][R2.64], R9 ;  /* 0x0000000902007986 */ /* 0x004fe8000c101904 */
[----:B---3--:R-:W-:Y:S01]  /*0180*/  STG.E desc[UR4][R4.64], R7 ;  /* 0x0000000704007986 */ /* 0x008fe2000c101904 */
[----:B------:R-:W-:Y:S05]  /*0190*/  EXIT ;  /* 0x000000000000794d */ /* 0x000fea0003800000 */
.L_x_0:
[----:B------:R-:W-:-:S00]  /*01a0*/  BRA `(.L_x_0) ;  /* 0xfffffffc00fc7947 */ /* 0x000fc0000383ffff */
[----:B------:R-:W-:-:S00]  /*01b0*/  NOP ;  /* 0x0000000000007918 */ /* 0x000fc00000000000 */
        /* <DEDUP_REMOVED lines=12> */
.L_x_1:


//--------------------- .nv.shared.reserved.0     --------------------------
	.section	.nv.shared.reserved.0,"aw",@nobits
	.weak		__nv_reservedSMEM_offset_0_alias
	.size		__nv_reservedSMEM_offset_0_alias, 0, 64
	.other		__nv_reservedSMEM_offset_0_alias,@"STO_CUDA_RESERVED_SHARED STV_DEFAULT"
__nv_reservedSMEM_offset_0_alias:
	.zero		0
	.zero		64


//--------------------- .nv.constant0._Z4testP6uchar4ii --------------------------
	.section	.nv.constant0._Z4testP6uchar4ii,"a",@progbits
	.sectionflags	@""
	.align	4
.nv.constant0._Z4testP6uchar4ii:
	.zero		912


//--------------------- SYMBOLS --------------------------

	.type		.nv.reservedSmem.offset0,@object
	.size		.nv.reservedSmem.offset0,0x4
